	.headerflags	@"EF_CUDA_TEXMODE_UNIFIED EF_CUDA_64BIT_ADDRESS EF_CUDA_ACCELERATORS EF_CUDA_SM90 EF_CUDA_VIRTUAL_SM(EF_CUDA_SM90)"
	.elftype	@"ET_EXEC"


//--------------------- .nv.info                  --------------------------
	.section	.nv.info,"",@"SHT_CUDA_INFO"
	.align	4


	//----- nvinfo : EIATTR_REGCOUNT
	.align		4
        /*0000*/ 	.byte	0x04, 0x2f
        /*0002*/ 	.short	(.L_1 - .L_0)
	.align		4
.L_0:
        /*0004*/ 	.word	index@(triton_mm)
        /*0008*/ 	.word	0x0000002f


	//----- nvinfo : EIATTR_MIN_STACK_SIZE
	.align		4
.L_1:
        /*000c*/ 	.byte	0x04, 0x12
        /*000e*/ 	.short	(.L_3 - .L_2)
	.align		4
.L_2:
        /*0010*/ 	.word	index@(triton_mm)
        /*0014*/ 	.word	0x00000000


	//----- nvinfo : EIATTR_FRAME_SIZE
	.align		4
.L_3:
        /*0018*/ 	.byte	0x04, 0x11
        /*001a*/ 	.short	(.L_5 - .L_4)
	.align		4
.L_4:
        /*001c*/ 	.word	index@(triton_mm)
        /*0020*/ 	.word	0x00000000


	//----- nvinfo : EIATTR_MIN_STACK_SIZE
	.align		4
.L_5:
        /*0024*/ 	.byte	0x04, 0x12
        /*0026*/ 	.short	(.L_7 - .L_6)
	.align		4
.L_6:
        /*0028*/ 	.word	index@(triton_mm)
        /*002c*/ 	.word	0x00000000
.L_7:


//--------------------- .nv.info.triton_mm        --------------------------
	.section	.nv.info.triton_mm,"",@"SHT_CUDA_INFO"
	.sectionflags	@""
	.align	4


	//----- nvinfo : EIATTR_CUDA_API_VERSION
	.align		4
        /*0000*/ 	.byte	0x04, 0x37
        /*0002*/ 	.short	(.L_9 - .L_8)
.L_8:
        /*0004*/ 	.word	0x0000007c


	//----- nvinfo : EIATTR_KPARAM_INFO
	.align		4
.L_9:
        /*0008*/ 	.byte	0x04, 0x17
        /*000a*/ 	.short	(.L_11 - .L_10)
.L_10:
        /*000c*/ 	.word	0x00000000
        /*0010*/ 	.short	0x0003
        /*0012*/ 	.short	0x0018
        /*0014*/ 	.byte	0x00, 0xf0, 0x11, 0x00


	//----- nvinfo : EIATTR_KPARAM_INFO
	.align		4
.L_11:
        /*0018*/ 	.byte	0x04, 0x17
        /*001a*/ 	.short	(.L_13 - .L_12)
.L_12:
        /*001c*/ 	.word	0x00000000
        /*0020*/ 	.short	0x0002
        /*0022*/ 	.short	0x0010
        /*0024*/ 	.byte	0x00, 0xf0, 0x21, 0x00


	//----- nvinfo : EIATTR_KPARAM_INFO
	.align		4
.L_13:
        /*0028*/ 	.byte	0x04, 0x17
        /*002a*/ 	.short	(.L_15 - .L_14)
.L_14:
        /*002c*/ 	.word	0x00000000
        /*0030*/ 	.short	0x0001
        /*0032*/ 	.short	0x0008
        /*0034*/ 	.byte	0x00, 0xf0, 0x21, 0x00


	//----- nvinfo : EIATTR_KPARAM_INFO
	.align		4
.L_15:
        /*0038*/ 	.byte	0x04, 0x17
        /*003a*/ 	.short	(.L_17 - .L_16)
.L_16:
        /*003c*/ 	.word	0x00000000
        /*0040*/ 	.short	0x0000
        /*0042*/ 	.short	0x0000
        /*0044*/ 	.byte	0x00, 0xf0, 0x21, 0x00


	//----- nvinfo : EIATTR_SPARSE_MMA_MASK
	.align		4
.L_17:
        /*0048*/ 	.byte	0x03, 0x50
        /*004a*/ 	.short	0x0000


	//----- nvinfo : EIATTR_MAXREG_COUNT
	.align		4
        /*004c*/ 	.byte	0x03, 0x1b
        /*004e*/ 	.short	0x00ff


	//----- nvinfo : EIATTR_COOP_GROUP_MASK_REGIDS
	.align		4
        /*0050*/ 	.byte	0x04, 0x29
        /*0052*/ 	.short	(.L_19 - .L_18)


	//   ....[0]....
.L_18:
        /*0054*/ 	.word	0xffffffff


	//----- nvinfo : EIATTR_COOP_GROUP_INSTR_OFFSETS
	.align		4
.L_19:
        /*0058*/ 	.byte	0x04, 0x28
        /*005a*/ 	.short	(.L_21 - .L_20)


	//   ....[0]....
.L_20:
        /*005c*/ 	.word	0x00000e00


	//----- nvinfo : EIATTR_EXIT_INSTR_OFFSETS
	.align		4
.L_21:
        /*0060*/ 	.byte	0x04, 0x1c
        /*0062*/ 	.short	(.L_23 - .L_22)


	//   ....[0]....
.L_22:
        /*0064*/ 	.word	0x00000040


	//   ....[1]....
        /*0068*/ 	.word	0x000013b0


	//   ....[2]....
        /*006c*/ 	.word	0x00001400


	//----- nvinfo : EIATTR_MAX_THREADS
	.align		4
.L_23:
        /*0070*/ 	.byte	0x04, 0x05
        /*0072*/ 	.short	(.L_25 - .L_24)
.L_24:
        /*0074*/ 	.word	0x00000100
        /*0078*/ 	.word	0x00000001
        /*007c*/ 	.word	0x00000001


	//----- nvinfo : EIATTR_CBANK_PARAM_SIZE
	.align		4
.L_25:
        /*0080*/ 	.byte	0x03, 0x19
        /*0082*/ 	.short	0x001c


	//----- nvinfo : EIATTR_PARAM_CBANK
	.align		4
        /*0084*/ 	.byte	0x04, 0x0a
        /*0086*/ 	.short	(.L_27 - .L_26)
	.align		4
.L_26:
        /*0088*/ 	.word	index@(.nv.constant0.triton_mm)
        /*008c*/ 	.short	0x0210
        /*008e*/ 	.short	0x001c


	//----- nvinfo : EIATTR_SW_WAR
	.align		4
.L_27:
        /*0090*/ 	.byte	0x04, 0x36
        /*0092*/ 	.short	(.L_29 - .L_28)
.L_28:
        /*0094*/ 	.word	0x00000008
.L_29:


//--------------------- .nv.callgraph             --------------------------
	.section	.nv.callgraph,"",@"SHT_CUDA_CALLGRAPH"
	.align	4
	.sectionentsize	8
	.align		4
        /*0000*/ 	.word	0x00000000
	.align		4
        /*0004*/ 	.word	0xffffffff
	.align		4
        /*0008*/ 	.word	0x00000000
	.align		4
        /*000c*/ 	.word	0xfffffffe
	.align		4
        /*0010*/ 	.word	0x00000000
	.align		4
        /*0014*/ 	.word	0xfffffffd
	.align		4
        /*0018*/ 	.word	0x00000000
	.align		4
        /*001c*/ 	.word	0xfffffffc


//--------------------- .text.triton_mm           --------------------------
	.section	.text.triton_mm,"ax",@progbits
	.sectionflags	@"SHF_BARRIERS=1"
	.align	128
        .global         triton_mm
        .type           triton_mm,@function
        .size           triton_mm,(.L_x_2 - triton_mm)
        .other          triton_mm,@"STO_CUDA_ENTRY STV_DEFAULT"
triton_mm:
.text.triton_mm:
[----:B------:R-:W1:Y:S02]  /*0000*/  LDC R1, c[0x0][0x28] ;  /* 0x00000a00ff017b82 */ /* 0x000e640000000800 */
[----:B------:R-:W-:Y:S02]  /*0010*/  ULDC UR28, c[0x0][0x228] ;  /* 0x00008a00001c7ab9 */ /* 0x000fe40000000800 */
[----:B------:R-:W-:-:S06]  /*0020*/  UIMAD UR4, UR28, 0xc00, URZ ;  /* 0x00000c001c0478a4 */ /* 0x000fcc000f8e023f */
[----:B------:R-:W-:-:S13]  /*0030*/  ISETP.NE.AND P0, PT, RZ, UR4, PT ;  /* 0x00000004ff007c0c */ /* 0x000fda000bf05270 */
[----:B------:R-:W-:Y:S05]  /*0040*/  @!P0 EXIT ;  /* 0x000000000000894d */ /* 0x000fea0003800000 */
[----:B------:R-:W2:Y:S01]  /*0050*/  S2UR UR8, SR_CTAID.X ;  /* 0x00000000000879c3 */ /* 0x000ea20000002500 */
[----:B------:R-:W-:Y:S01]  /*0060*/  UIADD3 UR6, UR28, 0x3f, URZ ;  /* 0x0000003f1c067890 */ /* 0x000fe2000fffe03f */
[----:B------:R-:W3:Y:S01]  /*0070*/  S2R R5, SR_CTAID.X ;  /* 0x0000000000057919 */ /* 0x000ee20000002500 */
[----:B------:R-:W-:Y:S01]  /*0080*/  ULDC.64 UR26, c[0x0][0x208] ;  /* 0x00008200001a7ab9 */ /* 0x000fe20000000a00 */
[----:B------:R-:W-:Y:S02]  /*0090*/  CS2R R24, SRZ ;  /* 0x0000000000187805 */ /* 0x000fe4000001ff00 */
[----:B------:R-:W-:Y:S02]  /*00a0*/  CS2R R26, SRZ ;  /* 0x00000000001a7805 */ /* 0x000fe4000001ff00 */
[----:B------:R-:W-:Y:S02]  /*00b0*/  CS2R R28, SRZ ;  /* 0x00000000001c7805 */ /* 0x000fe4000001ff00 */
[----:B------:R-:W-:Y:S01]  /*00c0*/  CS2R R30, SRZ ;  /* 0x00000000001e7805 */ /* 0x000fe2000001ff00 */
[----:B------:R-:W4:Y:S01]  /*00d0*/  S2UR UR22, SR_CgaCtaId ;  /* 0x00000000001679c3 */ /* 0x000f220000008800 */
[----:B------:R-:W-:-:S02]  /*00e0*/  CS2R R36, SRZ ;  /* 0x0000000000247805 */ /* 0x000fc4000001ff00 */
[----:B------:R-:W-:Y:S01]  /*00f0*/  CS2R R38, SRZ ;  /* 0x0000000000267805 */ /* 0x000fe2000001ff00 */
[----:B------:R-:W-:Y:S01]  /*0100*/  UMOV UR23, 0x1 ;  /* 0x0000000100177882 */ /* 0x000fe20000000000 */
[----:B------:R-:W-:Y:S01]  /*0110*/  UMOV UR24, 0xffffffff ;  /* 0xffffffff00187882 */ /* 0x000fe20000000000 */
[----:B------:R-:W-:Y:S01]  /*0120*/  UMOV UR25, 0xffffffc0 ;  /* 0xffffffc000197882 */ /* 0x000fe20000000000 */
[----:B--2---:R-:W-:Y:S02]  /*0130*/  UIMAD.WIDE UR4, UR8, 0x2aaaaaab, URZ ;  /* 0x2aaaaaab080478a5 */ /* 0x004fe4000f8e023f */
[----:B------:R-:W-:Y:S01]  /*0140*/  ISETP.LE.AND P1, PT, RZ, UR8, PT ;  /* 0x00000008ff007c0c */ /* 0x000fe2000bf23270 */
[----:B------:R-:W-:Y:S02]  /*0150*/  USHF.R.S32.HI UR4, URZ, 0x1f, UR6 ;  /* 0x0000001f3f047899 */ /* 0x000fe40008011406 */
[----:B------:R-:W-:Y:S02]  /*0160*/  USHF.R.U32.HI UR7, URZ, 0x1f, UR5 ;  /* 0x0000001f3f077899 */ /* 0x000fe40008011605 */
[----:B------:R-:W-:-:S02]  /*0170*/  ULEA.HI UR4, UR4, UR6, URZ, 0x6 ;  /* 0x0000000604047291 */ /* 0x000fc4000f8f303f */
[----:B------:R-:W-:Y:S01]  /*0180*/  ULEA.HI.SX32 UR7, UR5, UR7, 0x1a ;  /* 0x0000000705077291 */ /* 0x000fe2000f8fd23f */
[----:B---3--:R-:W-:-:S03]  /*0190*/  IABS R7, R5 ;  /* 0x0000000500077213 */ /* 0x008fc60000000000 */
[----:B------:R-:W-:Y:S02]  /*01a0*/  USHF.L.U32 UR5, UR7, 0x3, URZ ;  /* 0x0000000307057899 */ /* 0x000fe4000800063f */
[----:B------:R-:W-:Y:S02]  /*01b0*/  UIMAD UR7, UR7, -0x180, UR8 ;  /* 0xfffffe80070778a4 */ /* 0x000fe4000f8e0208 */
[----:B------:R-:W-:-:S04]  /*01c0*/  ULEA.HI.SX32 UR4, UR4, -UR5, 0x1a ;  /* 0x8000000504047291 */ /* 0x000fc8000f8fd23f */
[----:B------:R-:W-:-:S04]  /*01d0*/  UISETP.LT.AND UP0, UPT, UR4, 0x8, UPT ;  /* 0x000000080400788c */ /* 0x000fc8000bf01270 */
[----:B------:R-:W-:-:S06]  /*01e0*/  USEL UR4, UR4, 0x8, UP0 ;  /* 0x0000000804047887 */ /* 0x000fcc0008000000 */
[----:B------:R-:W-:Y:S01]  /*01f0*/  IMAD.U32 R4, RZ, RZ, UR4 ;  /* 0x00000004ff047e24 */ /* 0x000fe2000f8e00ff */
[----:B------:R-:W-:-:S04]  /*0200*/  LOP3.LUT R11, RZ, UR4, RZ, 0x33, !PT ;  /* 0x00000004ff0b7c12 */ /* 0x000fc8000f8e33ff */
[----:B------:R-:W-:-:S04]  /*0210*/  IABS R13, R4 ;  /* 0x00000004000d7213 */ /* 0x000fc80000000000 */
[----:B------:R-:W2:Y:S08]  /*0220*/  I2F.RP R0, R13 ;  /* 0x0000000d00007306 */ /* 0x000eb00000209400 */
[----:B--2---:R-:W2:Y:S02]  /*0230*/  MUFU.RCP R0, R0 ;  /* 0x0000000000007308 */ /* 0x004ea40000001000 */
[----:B--2---:R-:W-:-:S06]  /*0240*/  VIADD R2, R0, 0xffffffe ;  /* 0x0ffffffe00027836 */ /* 0x004fcc0000000000 */
[----:B------:R2:W3:Y:S02]  /*0250*/  F2I.FTZ.U32.TRUNC.NTZ R3, R2 ;  /* 0x0000000200037305 */ /* 0x0004e4000021f000 */
[----:B--2---:R-:W-:Y:S02]  /*0260*/  IMAD.MOV.U32 R2, RZ, RZ, RZ ;  /* 0x000000ffff027224 */ /* 0x004fe400078e00ff */
[----:B---3--:R-:W-:-:S04]  /*0270*/  IMAD.MOV R6, RZ, RZ, -R3 ;  /* 0x000000ffff067224 */ /* 0x008fc800078e0a03 */
[----:B------:R-:W-:Y:S01]  /*0280*/  IMAD R5, R6, R13, RZ ;  /* 0x0000000d06057224 */ /* 0x000fe200078e02ff */
[----:B------:R-:W-:Y:S01]  /*0290*/  IABS R6, R4 ;  /* 0x0000000400067213 */ /* 0x000fe20000000000 */
[----:B------:R-:W-:Y:S02]  /*02a0*/  IMAD.MOV.U32 R4, RZ, RZ, R7 ;  /* 0x000000ffff047224 */ /* 0x000fe400078e0007 */
[----:B------:R-:W-:Y:S01]  /*02b0*/  IMAD.HI.U32 R3, R3, R5, R2 ;  /* 0x0000000503037227 */ /* 0x000fe200078e0002 */
[----:B------:R-:W-:-:S03]  /*02c0*/  IABS R5, UR28 ;  /* 0x0000001c00057c13 */ /* 0x000fc60008000000 */
[----:B------:R-:W-:Y:S02]  /*02d0*/  IMAD.MOV R7, RZ, RZ, -R6 ;  /* 0x000000ffff077224 */ /* 0x000fe400078e0a06 */
[----:B------:R-:W-:Y:S01]  /*02e0*/  IMAD.HI.U32 R0, R3, R4, RZ ;  /* 0x0000000403007227 */ /* 0x000fe200078e00ff */
[----:B------:R-:W2:Y:S03]  /*02f0*/  I2F.RP R6, R5 ;  /* 0x0000000500067306 */ /* 0x000ea60000209400 */
[----:B------:R-:W-:Y:S02]  /*0300*/  IMAD R2, R0, R7, R4 ;  /* 0x0000000700027224 */ /* 0x000fe400078e0204 */
[----:B------:R-:W3:Y:S01]  /*0310*/  S2R R0, SR_TID.X ;  /* 0x0000000000007919 */ /* 0x000ee20000002100 */
[----:B------:R-:W-:Y:S02]  /*0320*/  IMAD.U32 R4, RZ, RZ, UR7 ;  /* 0x00000007ff047e24 */ /* 0x000fe4000f8e00ff */
[----:B------:R-:W-:-:S03]  /*0330*/  ISETP.GT.U32.AND P0, PT, R13, R2, PT ;  /* 0x000000020d00720c */ /* 0x000fc60003f04070 */
[----:B------:R-:W-:Y:S01]  /*0340*/  IABS R10, R4 ;  /* 0x00000004000a7213 */ /* 0x000fe20000000000 */
[----:B--2---:R-:W2:Y:S04]  /*0350*/  MUFU.RCP R6, R6 ;  /* 0x0000000600067308 */ /* 0x004ea80000001000 */
[----:B------:R-:W-:-:S04]  /*0360*/  IMAD.HI.U32 R4, R3, R10, RZ ;  /* 0x0000000a03047227 */ /* 0x000fc800078e00ff */
[----:B------:R-:W-:Y:S02]  /*0370*/  IMAD R3, R4, R7, R10 ;  /* 0x0000000704037224 */ /* 0x000fe400078e020a */
[----:B------:R-:W-:-:S03]  /*0380*/  @!P0 IMAD.IADD R2, R2, 0x1, -R13 ;  /* 0x0000000102028824 */ /* 0x000fc600078e0a0d */
[C---:B------:R-:W-:Y:S02]  /*0390*/  ISETP.GT.U32.AND P2, PT, R13.reuse, R3, PT ;  /* 0x000000030d00720c */ /* 0x040fe40003f44070 */
[----:B------:R-:W-:Y:S01]  /*03a0*/  ISETP.GT.U32.AND P0, PT, R13, R2, PT ;  /* 0x000000020d00720c */ /* 0x000fe20003f04070 */
[----:B--2---:R-:W-:-:S04]  /*03b0*/  VIADD R8, R6, 0xffffffe ;  /* 0x0ffffffe06087836 */ /* 0x004fc80000000000 */
[----:B------:R2:W5:Y:S01]  /*03c0*/  F2I.FTZ.U32.TRUNC.NTZ R9, R8 ;  /* 0x0000000800097305 */ /* 0x000562000021f000 */
[----:B---3--:R-:W-:-:S05]  /*03d0*/  SHF.R.U32.HI R7, RZ, 0x3, R0 ;  /* 0x00000003ff077819 */ /* 0x008fca0000011600 */
[--C-:B------:R-:W-:Y:S02]  /*03e0*/  @!P2 IMAD.IADD R3, R3, 0x1, -R13.reuse ;  /* 0x000000010303a824 */ /* 0x100fe400078e0a0d */
[----:B------:R-:W-:Y:S01]  /*03f0*/  @!P0 IMAD.IADD R2, R2, 0x1, -R13 ;  /* 0x0000000102028824 */ /* 0x000fe200078e0a0d */
[----:B------:R-:W-:Y:S01]  /*0400*/  ISETP.NE.AND P0, PT, RZ, UR4, PT ;  /* 0x00000004ff007c0c */ /* 0x000fe2000bf05270 */
[----:B------:R-:W-:Y:S01]  /*0410*/  ULOP3.LUT UR4, UR7, UR4, URZ, 0x3c, !UPT ;  /* 0x0000000407047292 */ /* 0x000fe2000f8e3c3f */
[----:B------:R-:W-:Y:S01]  /*0420*/  SGXT.U32 R7, R7, 0x5 ;  /* 0x000000050707781a */ /* 0x000fe20000000000 */
[----:B------:R-:W-:Y:S01]  /*0430*/  @!P1 IMAD.MOV R2, RZ, RZ, -R2 ;  /* 0x000000ffff029224 */ /* 0x000fe200078e0a02 */
[----:B------:R-:W-:Y:S01]  /*0440*/  ISETP.GE.U32.AND P1, PT, R3, R13, PT ;  /* 0x0000000d0300720c */ /* 0x000fe20003f26070 */
[----:B--2---:R-:W-:Y:S02]  /*0450*/  IMAD.MOV.U32 R8, RZ, RZ, RZ ;  /* 0x000000ffff087224 */ /* 0x004fe400078e00ff */
[----:B------:R-:W-:Y:S01]  /*0460*/  ISETP.LE.AND P3, PT, RZ, UR4, PT ;  /* 0x00000004ff007c0c */ /* 0x000fe2000bf63270 */
[----:B-1---5:R-:W-:Y:S01]  /*0470*/  IMAD.MOV R10, RZ, RZ, -R9 ;  /* 0x000000ffff0a7224 */ /* 0x022fe200078e0a09 */
[----:B------:R-:W-:Y:S01]  /*0480*/  SEL R2, R11, R2, !P0 ;  /* 0x000000020b027207 */ /* 0x000fe20004000000 */
[----:B------:R-:W-:Y:S01]  /*0490*/  @!P2 VIADD R4, R4, 0x1 ;  /* 0x000000010404a836 */ /* 0x000fe20000000000 */
[----:B------:R-:W-:Y:S01]  /*04a0*/  UMOV UR4, 0x400 ;  /* 0x0000040000047882 */ /* 0x000fe20000000000 */
[----:B------:R-:W-:Y:S01]  /*04b0*/  IMAD R13, R10, R5, RZ ;  /* 0x000000050a0d7224 */ /* 0x000fe200078e02ff */
[----:B----4-:R-:W-:Y:S01]  /*04c0*/  UPRMT UR22, UR22, 0x654, UR4 ;  /* 0x0000065416167896 */ /* 0x010fe20008000004 */
[----:B------:R-:W-:-:S02]  /*04d0*/  VIADD R2, R2, UR5 ;  /* 0x0000000502027c36 */ /* 0x000fc40008000000 */
[----:B------:R-:W-:-:S04]  /*04e0*/  IMAD.HI.U32 R8, R9, R13, R8 ;  /* 0x0000000d09087227 */ /* 0x000fc800078e0008 */
[----:B------:R-:W-:Y:S02]  /*04f0*/  IMAD.SHL.U32 R6, R2, 0x40, RZ ;  /* 0x0000004002067824 */ /* 0x000fe400078e00ff */
[----:B------:R-:W-:-:S03]  /*0500*/  @P1 VIADD R4, R4, 0x1 ;  /* 0x0000000104041836 */ /* 0x000fc60000000000 */
[----:B------:R-:W-:Y:S01]  /*0510*/  LOP3.LUT R2, R6, R7, RZ, 0xfc, !PT ;  /* 0x0000000706027212 */ /* 0x000fe200078efcff */
[----:B------:R-:W-:Y:S01]  /*0520*/  @!P3 IMAD.MOV R4, RZ, RZ, -R4 ;  /* 0x000000ffff04b224 */ /* 0x000fe200078e0a04 */
[----:B------:R-:W-:Y:S02]  /*0530*/  LOP3.LUT R3, R6, 0x20, R7, 0xfe, !PT ;  /* 0x0000002006037812 */ /* 0x000fe400078efe07 */
[----:B------:R-:W-:Y:S02]  /*0540*/  IABS R6, R2 ;  /* 0x0000000200067213 */ /* 0x000fe40000000000 */
[----:B------:R-:W-:Y:S02]  /*0550*/  IABS R10, R3 ;  /* 0x00000003000a7213 */ /* 0x000fe40000000000 */
[----:B------:R-:W-:Y:S01]  /*0560*/  SEL R4, R11, R4, !P0 ;  /* 0x000000040b047207 */ /* 0x000fe20004000000 */
[----:B------:R-:W-:Y:S01]  /*0570*/  IMAD.MOV.U32 R9, RZ, RZ, R6 ;  /* 0x000000ffff097224 */ /* 0x000fe200078e0006 */
[----:B------:R-:W-:-:S03]  /*0580*/  ISETP.GE.AND P3, PT, R3, RZ, PT ;  /* 0x000000ff0300720c */ /* 0x000fc60003f66270 */
[----:B------:R-:W-:-:S04]  /*0590*/  IMAD.HI.U32 R6, R8, R9, RZ ;  /* 0x0000000908067227 */ /* 0x000fc800078e00ff */
[----:B------:R-:W-:-:S04]  /*05a0*/  IMAD.HI.U32 R8, R8, R10, RZ ;  /* 0x0000000a08087227 */ /* 0x000fc800078e00ff */
[----:B------:R-:W-:Y:S02]  /*05b0*/  IMAD.MOV R6, RZ, RZ, -R6 ;  /* 0x000000ffff067224 */ /* 0x000fe400078e0a06 */
[----:B------:R-:W-:Y:S02]  /*05c0*/  IMAD.MOV R8, RZ, RZ, -R8 ;  /* 0x000000ffff087224 */ /* 0x000fe400078e0a08 */
[C---:B------:R-:W-:Y:S02]  /*05d0*/  IMAD R6, R5.reuse, R6, R9 ;  /* 0x0000000605067224 */ /* 0x040fe400078e0209 */
[C---:B------:R-:W-:Y:S02]  /*05e0*/  IMAD R8, R5.reuse, R8, R10 ;  /* 0x0000000805087224 */ /* 0x040fe400078e020a */
[----:B------:R-:W-:Y:S01]  /*05f0*/  IMAD.SHL.U32 R4, R4, 0x40, RZ ;  /* 0x0000004004047824 */ /* 0x000fe200078e00ff */
[C---:B------:R-:W-:Y:S02]  /*0600*/  ISETP.GT.U32.AND P1, PT, R5.reuse, R6, PT ;  /* 0x000000060500720c */ /* 0x040fe40003f24070 */
[----:B------:R-:W-:-:S02]  /*0610*/  ISETP.GT.U32.AND P2, PT, R5, R8, PT ;  /* 0x000000080500720c */ /* 0x000fc40003f44070 */
[----:B------:R-:W-:Y:S02]  /*0620*/  LOP3.LUT R15, R4, R7, RZ, 0xfc, !PT ;  /* 0x00000007040f7212 */ /* 0x000fe400078efcff */
[----:B------:R-:W-:-:S03]  /*0630*/  LOP3.LUT R17, R4, 0x20, R7, 0xfe, !PT ;  /* 0x0000002004117812 */ /* 0x000fc600078efe07 */
[----:B------:R-:W-:-:S04]  /*0640*/  IMAD.HI R9, R15, 0x2aaaaaab, RZ ;  /* 0x2aaaaaab0f097827 */ /* 0x000fc800078e02ff */
[----:B------:R-:W-:Y:S01]  /*0650*/  @!P1 IMAD.IADD R6, R6, 0x1, -R5 ;  /* 0x0000000106069824 */ /* 0x000fe200078e0a05 */
[----:B------:R-:W-:Y:S01]  /*0660*/  SHF.R.U32.HI R10, RZ, 0x1f, R9 ;  /* 0x0000001fff0a7819 */ /* 0x000fe20000011609 */
[----:B------:R-:W-:Y:S01]  /*0670*/  @!P2 IMAD.IADD R8, R8, 0x1, -R5 ;  /* 0x000000010808a824 */ /* 0x000fe200078e0a05 */
[----:B------:R-:W-:Y:S01]  /*0680*/  ISETP.GE.AND P1, PT, R2, RZ, PT ;  /* 0x000000ff0200720c */ /* 0x000fe20003f26270 */
[----:B------:R-:W-:Y:S01]  /*0690*/  IMAD.HI R11, R17, 0x2aaaaaab, RZ ;  /* 0x2aaaaaab110b7827 */ /* 0x000fe200078e02ff */
[C---:B------:R-:W-:Y:S02]  /*06a0*/  ISETP.GT.U32.AND P0, PT, R5.reuse, R6, PT ;  /* 0x000000060500720c */ /* 0x040fe40003f04070 */
[----:B------:R-:W-:Y:S02]  /*06b0*/  ISETP.GT.U32.AND P2, PT, R5, R8, PT ;  /* 0x000000080500720c */ /* 0x000fe40003f44070 */
[----:B------:R-:W-:Y:S02]  /*06c0*/  SHF.R.U32.HI R12, RZ, 0x1f, R11 ;  /* 0x0000001fff0c7819 */ /* 0x000fe4000001160b */
[----:B------:R-:W-:-:S02]  /*06d0*/  LEA.HI R10, R9, R10, RZ, 0x17 ;  /* 0x0000000a090a7211 */ /* 0x000fc400078fb8ff */
[----:B------:R-:W-:Y:S02]  /*06e0*/  LEA.HI R14, R11, R12, RZ, 0x17 ;  /* 0x0000000c0b0e7211 */ /* 0x000fe400078fb8ff */
[----:B------:R-:W1:Y:S01]  /*06f0*/  LDC.64 R12, c[0x0][0x210] ;  /* 0x00008400ff0c7b82 */ /* 0x000e620000000a00 */
[----:B------:R-:W-:Y:S01]  /*0700*/  IMAD R15, R10, -0xc00, R15 ;  /* 0xfffff4000a0f7824 */ /* 0x000fe200078e020f */
[----:B------:R-:W-:Y:S01]  /*0710*/  LOP3.LUT R9, RZ, UR28, RZ, 0x33, !PT ;  /* 0x0000001cff097c12 */ /* 0x000fe2000f8e33ff */
[--C-:B------:R-:W-:Y:S01]  /*0720*/  @!P0 IMAD.IADD R6, R6, 0x1, -R5.reuse ;  /* 0x0000000106068824 */ /* 0x100fe200078e0a05 */
[----:B------:R-:W-:Y:S01]  /*0730*/  ISETP.NE.AND P0, PT, RZ, UR28, PT ;  /* 0x0000001cff007c0c */ /* 0x000fe2000bf05270 */
[----:B------:R-:W-:Y:S02]  /*0740*/  @!P2 IMAD.IADD R8, R8, 0x1, -R5 ;  /* 0x000000010808a824 */ /* 0x000fe400078e0a05 */
[----:B------:R-:W-:Y:S01]  /*0750*/  @!P1 IMAD.MOV R6, RZ, RZ, -R6 ;  /* 0x000000ffff069224 */ /* 0x000fe200078e0a06 */
[----:B------:R-:W2:Y:S01]  /*0760*/  LDC.64 R10, c[0x0][0x218] ;  /* 0x00008600ff0a7b82 */ /* 0x000ea20000000a00 */
[----:B------:R-:W-:-:S02]  /*0770*/  @!P3 IMAD.MOV R8, RZ, RZ, -R8 ;  /* 0x000000ffff08b224 */ /* 0x000fc400078e0a08 */
[----:B------:R-:W-:Y:S01]  /*0780*/  IMAD.SHL.U32 R5, R0, 0x8, RZ ;  /* 0x0000000800057824 */ /* 0x000fe200078e00ff */
[C---:B------:R-:W-:Y:S01]  /*0790*/  SEL R21, R9.reuse, R6, !P0 ;  /* 0x0000000609157207 */ /* 0x040fe20004000000 */
[----:B------:R-:W-:Y:S01]  /*07a0*/  IMAD R17, R14, -0xc00, R17 ;  /* 0xfffff4000e117824 */ /* 0x000fe200078e0211 */
[----:B------:R-:W-:Y:S02]  /*07b0*/  SEL R9, R9, R8, !P0 ;  /* 0x0000000809097207 */ /* 0x000fe40004000000 */
[----:B------:R-:W-:Y:S02]  /*07c0*/  LOP3.LUT R14, R5, 0x38, R0, 0x48, !PT ;  /* 0x00000038050e7812 */ /* 0x000fe400078e4800 */
[----:B------:R-:W-:Y:S02]  /*07d0*/  LOP3.LUT R6, R5, 0x38, RZ, 0xc0, !PT ;  /* 0x0000003805067812 */ /* 0x000fe400078ec0ff */
[C---:B------:R-:W-:Y:S01]  /*07e0*/  LOP3.LUT R8, R7.reuse, 0x20, RZ, 0xfc, !PT ;  /* 0x0000002007087812 */ /* 0x040fe200078efcff */
[----:B------:R-:W-:-:S02]  /*07f0*/  IMAD R7, R7, 0x40, R14 ;  /* 0x0000004007077824 */ /* 0x000fc400078e020e */
[----:B------:R-:W-:Y:S02]  /*0800*/  IMAD R21, R21, 0x1000, R6 ;  /* 0x0000100015157824 */ /* 0x000fe400078e0206 */
[----:B------:R-:W-:Y:S01]  /*0810*/  IMAD R8, R8, 0x40, R14 ;  /* 0x0000004008087824 */ /* 0x000fe200078e020e */
[----:B------:R-:W-:Y:S01]  /*0820*/  LEA R19, R7, UR22, 0x1 ;  /* 0x0000001607137c11 */ /* 0x000fe2000f8e08ff */
[--C-:B------:R-:W-:Y:S02]  /*0830*/  IMAD R9, R9, 0x1000, R6.reuse ;  /* 0x0000100009097824 */ /* 0x100fe400078e0206 */
[--C-:B------:R-:W-:Y:S01]  /*0840*/  IMAD R15, R15, 0x1000, R6.reuse ;  /* 0x000010000f0f7824 */ /* 0x100fe200078e0206 */
[----:B------:R-:W-:Y:S01]  /*0850*/  LEA R35, R8, UR22, 0x1 ;  /* 0x0000001608237c11 */ /* 0x000fe2000f8e08ff */
[----:B------:R-:W-:Y:S02]  /*0860*/  IMAD R33, R17, 0x1000, R6 ;  /* 0x0000100011217824 */ /* 0x000fe400078e0206 */
[----:B-1----:R-:W-:-:S04]  /*0870*/  IMAD.WIDE R20, R21, 0x2, R12 ;  /* 0x0000000215147825 */ /* 0x002fc800078e020c */
[----:B------:R-:W-:Y:S01]  /*0880*/  IMAD.WIDE R22, R9, 0x2, R12 ;  /* 0x0000000209167825 */ /* 0x000fe200078e020c */
[----:B------:R-:W-:Y:S01]  /*0890*/  @!PT LDS RZ, [RZ] ;  /* 0x00000000fffff984 */ /* 0x000fe20000000800 */
[----:B------:R-:W-:Y:S01]  /*08a0*/  @!PT LDS RZ, [RZ] ;  /* 0x00000000fffff984 */ /* 0x000fe20000000800 */
[----:B------:R-:W-:Y:S01]  /*08b0*/  @!PT LDS RZ, [RZ] ;  /* 0x00000000fffff984 */ /* 0x000fe20000000800 */
[----:B------:R-:W-:Y:S03]  /*08c0*/  LDGSTS.E.BYPASS.128 [R19], desc[UR26][R20.64] ;  /* 0x0000000014137fae */ /* 0x000fe6000b901c5a */
[--C-:B--2---:R-:W-:Y:S01]  /*08d0*/  IMAD.WIDE R16, R15, 0x2, R10.reuse ;  /* 0x000000020f107825 */ /* 0x104fe200078e020a */
[----:B------:R-:W-:Y:S01]  /*08e0*/  LDGSTS.E.BYPASS.128 [R35], desc[UR26][R22.64] ;  /* 0x0000000016237fae */ /* 0x000fe2000b901c5a */
[----:B------:R-:W-:Y:S02]  /*08f0*/  IADD3 R14, P0, R22, 0x100, RZ ;  /* 0x00000100160e7810 */ /* 0x000fe40007f1e0ff */
[----:B------:R-:W-:Y:S01]  /*0900*/  IMAD.WIDE R32, R33, 0x2, R10 ;  /* 0x0000000221207825 */ /* 0x000fe200078e020a */
[----:B------:R-:W0:Y:S01]  /*0910*/  LDGDEPBAR ;  /* 0x00000000000079af */ /* 0x000e220000000000 */
[----:B------:R-:W-:-:S02]  /*0920*/  IADD3 R10, P1, R20, 0x100, RZ ;  /* 0x00000100140a7810 */ /* 0x000fc40007f3e0ff */
[----:B------:R-:W-:Y:S01]  /*0930*/  IMAD.SHL.U32 R12, R0, 0x2, RZ ;  /* 0x00000002000c7824 */ /* 0x000fe200078e00ff */
[----:B------:R-:W-:Y:S01]  /*0940*/  LDGSTS.E.BYPASS.128 [R19+0x6000], desc[UR26][R16.64] ;  /* 0x0600000010137fae */ /* 0x000fe2000b901c5a */
[----:B------:R-:W-:Y:S01]  /*0950*/  IMAD.X R15, RZ, RZ, R23, P0 ;  /* 0x000000ffff0f7224 */ /* 0x000fe200000e0617 */
[----:B------:R-:W-:Y:S01]  /*0960*/  IADD3 R44, P0, R32, 0x100, RZ ;  /* 0x00000100202c7810 */ /* 0x000fe20007f1e0ff */
[----:B------:R-:W-:Y:S01]  /*0970*/  IMAD.X R11, RZ, RZ, R21, P1 ;  /* 0x000000ffff0b7224 */ /* 0x000fe200008e0615 */
[----:B------:R-:W-:Y:S01]  /*0980*/  LDGSTS.E.BYPASS.128 [R35+0x6000], desc[UR26][R32.64] ;  /* 0x0600000020237fae */ /* 0x000fe2000b901c5a */
[----:B------:R-:W-:Y:S02]  /*0990*/  IADD3 R13, P1, R16, 0x100, RZ ;  /* 0x00000100100d7810 */ /* 0x000fe40007f3e0ff */
[----:B------:R-:W-:Y:S01]  /*09a0*/  LOP3.LUT R12, R12, 0x100, RZ, 0xc0, !PT ;  /* 0x000001000c0c7812 */ /* 0x000fe200078ec0ff */
[----:B------:R-:W0:Y:S01]  /*09b0*/  LDGDEPBAR ;  /* 0x00000000000079af */ /* 0x000e220000000000 */
[----:B------:R-:W-:-:S02]  /*09c0*/  IMAD.X R9, RZ, RZ, R33, P0 ;  /* 0x000000ffff097224 */ /* 0x000fc400000e0621 */
[C---:B------:R-:W-:Y:S01]  /*09d0*/  LOP3.LUT R40, R12.reuse, 0x2000002, RZ, 0xfc, !PT ;  /* 0x020000020c287812 */ /* 0x040fe200078efcff */
[----:B------:R-:W-:Y:S01]  /*09e0*/  BAR.SYNC.DEFER_BLOCKING 0x0 ;  /* 0x0000000000007b1d */ /* 0x000fe20000010000 */
[----:B------:R-:W-:Y:S01]  /*09f0*/  LOP3.LUT R42, R12, 0x2000004, RZ, 0xfc, !PT ;  /* 0x020000040c2a7812 */ /* 0x000fe200078efcff */
[----:B------:R-:W-:-:S04]  /*0a00*/  IMAD.X R18, RZ, RZ, R17, P1 ;  /* 0x000000ffff127224 */ /* 0x000fc800008e0611 */
[----:B------:R-:W-:Y:S01]  /*0a10*/  @!PT LDS RZ, [RZ] ;  /* 0x00000000fffff984 */ /* 0x000fe20000000800 */
[----:B------:R-:W-:Y:S01]  /*0a20*/  @!PT LDS RZ, [RZ] ;  /* 0x00000000fffff984 */ /* 0x000fe20000000800 */
[----:B------:R-:W-:Y:S01]  /*0a30*/  @!PT LDS RZ, [RZ] ;  /* 0x00000000fffff984 */ /* 0x000fe20000000800 */
[----:B------:R1:W-:Y:S04]  /*0a40*/  LDGSTS.E.BYPASS.128 [R19+0x2000], desc[UR26][R20.64+0x80] ;  /* 0x0200008014137fae */ /* 0x0003e8000b901c5a */
[----:B------:R2:W-:Y:S04]  /*0a50*/  LDGSTS.E.BYPASS.128 [R35+0x2000], desc[UR26][R22.64+0x80] ;  /* 0x0200008016237fae */ /* 0x0005e8000b901c5a */
[----:B------:R-:W0:Y:S04]  /*0a60*/  LDGDEPBAR ;  /* 0x00000000000079af */ /* 0x000e280000000000 */
[----:B------:R3:W-:Y:S01]  /*0a70*/  LDGSTS.E.BYPASS.128 [R19+0x8000], desc[UR26][R16.64+0x80] ;  /* 0x0800008010137fae */ /* 0x0007e2000b901c5a */
[----:B-1----:R-:W-:-:S03]  /*0a80*/  SHF.R.U32.HI R20, RZ, 0x3, R0 ;  /* 0x00000003ff147819 */ /* 0x002fc60000011600 */
[----:B------:R1:W-:Y:S01]  /*0a90*/  LDGSTS.E.BYPASS.128 [R35+0x8000], desc[UR26][R32.64+0x80] ;  /* 0x0800008020237fae */ /* 0x0003e2000b901c5a */
[C---:B--2---:R-:W-:Y:S02]  /*0aa0*/  LOP3.LUT R22, R12.reuse, 0x2000000, RZ, 0xfc, !PT ;  /* 0x020000000c167812 */ /* 0x044fe400078efcff */
[----:B------:R-:W-:Y:S01]  /*0ab0*/  LOP3.LUT R12, R12, 0x2000006, RZ, 0xfc, !PT ;  /* 0x020000060c0c7812 */ /* 0x000fe200078efcff */
[----:B------:R-:W0:Y:S01]  /*0ac0*/  LDGDEPBAR ;  /* 0x00000000000079af */ /* 0x000e220000000000 */
[----:B---3--:R-:W-:Y:S02]  /*0ad0*/  SHF.R.U32.HI R19, RZ, 0x5, R0 ;  /* 0x00000005ff137819 */ /* 0x008fe40000011600 */
[----:B-1----:R-:W-:Y:S02]  /*0ae0*/  CS2R R32, SRZ ;  /* 0x0000000000207805 */ /* 0x002fe4000001ff00 */
[----:B------:R-:W-:Y:S02]  /*0af0*/  CS2R R34, SRZ ;  /* 0x0000000000227805 */ /* 0x000fe4000001ff00 */
[----:B------:R-:W-:-:S07]  /*0b00*/  LOP3.LUT R21, R19, 0x7fffffc, RZ, 0xc0, !PT ;  /* 0x07fffffc13157812 */ /* 0x000fce00078ec0ff */
.L_x_0:
[----:B------:R-:W-:Y:S01]  /*0b10*/  UIADD3 UR24, UR24, 0x1, URZ ;  /* 0x0000000118187890 */ /* 0x000fe2000fffe03f */
[----:B-1----:R-:W-:Y:S01]  /*0b20*/  IMAD.MOV.U32 R16, RZ, RZ, R22 ;  /* 0x000000ffff107224 */ /* 0x002fe200078e0016 */
[----:B------:R-:W-:Y:S01]  /*0b30*/  UMOV UR5, URZ ;  /* 0x0000003f00057c82 */ /* 0x000fe20008000000 */
[----:B------:R-:W-:Y:S01]  /*0b40*/  IMAD.MOV.U32 R23, RZ, RZ, 0x40000040 ;  /* 0x40000040ff177424 */ /* 0x000fe200078e00ff */
[----:B------:R-:W-:Y:S01]  /*0b50*/  UISETP.GE.AND UP0, UPT, UR24, 0x3, UPT ;  /* 0x000000031800788c */ /* 0x000fe2000bf06270 */
[----:B------:R-:W-:Y:S01]  /*0b60*/  IMAD.MOV.U32 R41, RZ, RZ, 0x40000040 ;  /* 0x40000040ff297424 */ /* 0x000fe200078e00ff */
[----:B------:R-:W-:-:S04]  /*0b70*/  DEPBAR.LE SB0, 0x2 ;  /* 0x000080800000791a */ /* 0x000fc80000000000 */
[----:B------:R-:W-:Y:S01]  /*0b80*/  USEL UR24, UR24, URZ, !UP0 ;  /* 0x0000003f18187287 */ /* 0x000fe2000c000000 */
[----:B------:R-:W-:Y:S01]  /*0b90*/  IMAD.MOV.U32 R43, RZ, RZ, 0x40000040 ;  /* 0x40000040ff2b7424 */ /* 0x000fe200078e00ff */
[----:B------:R-:W-:Y:S01]  /*0ba0*/  BAR.SYNC.DEFER_BLOCKING 0x0 ;  /* 0x0000000000007b1d */ /* 0x000fe20000010000 */
[----:B------:R-:W-:Y:S02]  /*0bb0*/  UIADD3 UR25, UR25, 0x40, URZ ;  /* 0x0000004019197890 */ /* 0x000fe4000fffe03f */
[----:B------:R-:W-:Y:S02]  /*0bc0*/  ULEA UR6, UR24, UR22, 0xd ;  /* 0x0000001618067291 */ /* 0x000fe4000f8e683f */
[----:B------:R-:W-:Y:S02]  /*0bd0*/  UIADD3 UR23, UR23, 0x1, URZ ;  /* 0x0000000117177890 */ /* 0x000fe4000fffe03f */
[----:B------:R-:W-:Y:S02]  /*0be0*/  UIADD3 UR4, UR6, 0x6000, URZ ;  /* 0x0000600006047890 */ /* 0x000fe4000fffe03f */
[----:B------:R-:W-:-:S02]  /*0bf0*/  USHF.R.U32.HI UR6, URZ, 0x4, UR6 ;  /* 0x000000043f067899 */ /* 0x000fc40008011606 */
[----:B------:R-:W-:Y:S02]  /*0c00*/  USHF.R.U32.HI UR4, URZ, 0x4, UR4 ;  /* 0x000000043f047899 */ /* 0x000fe40008011604 */
[----:B------:R-:W-:Y:S02]  /*0c10*/  ULOP3.LUT UR6, UR6, 0x3fff, URZ, 0xc0, !UPT ;  /* 0x00003fff06067892 */ /* 0x000fe4000f8ec03f */
[----:B------:R-:W-:Y:S01]  /*0c20*/  ULOP3.LUT UR4, UR4, 0x3fff, URZ, 0xc0, !UPT ;  /* 0x00003fff04047892 */ /* 0x000fe2000f8ec03f */
[----:B------:R-:W-:Y:S01]  /*0c30*/  UMOV UR12, 0x2000002 ;  /* 0x02000002000c7882 */ /* 0x000fe20000000000 */
[----:B------:R-:W-:Y:S01]  /*0c40*/  UMOV UR13, 0x40000040 ;  /* 0x40000040000d7882 */ /* 0x000fe20000000000 */
[----:B------:R-:W-:Y:S01]  /*0c50*/  UMOV UR8, 0x2000004 ;  /* 0x0200000400087882 */ /* 0x000fe20000000000 */
[----:B------:R-:W-:Y:S01]  /*0c60*/  UMOV UR9, 0x40000040 ;  /* 0x4000004000097882 */ /* 0x000fe20000000000 */
[----:B------:R-:W-:Y:S02]  /*0c70*/  UISETP.GE.AND UP1, UPT, UR23, 0x3, UPT ;  /* 0x000000031700788c */ /* 0x000fe4000bf26270 */
[----:B------:R-:W-:Y:S01]  /*0c80*/  UMOV UR7, UR4 ;  /* 0x0000000400077c82 */ /* 0x000fe20008000000 */
[----:B------:R-:W-:Y:S01]  /*0c90*/  WARPGROUP.ARRIVE ;  /* 0x00000000000079c5 */ /* 0x000fe20000000000 */
[----:B------:R-:W-:Y:S01]  /*0ca0*/  IADD3 R16, P0, R16, UR7, RZ ;  /* 0x0000000710107c10 */ /* 0x000fe2000ff1e0ff */
[----:B------:R-:W-:Y:S01]  /*0cb0*/  UMOV UR7, UR5 ;  /* 0x0000000500077c82 */ /* 0x000fe20008000000 */
[----:B------:R-:W-:-:S02]  /*0cc0*/  USEL UR23, UR23, URZ, !UP1 ;  /* 0x0000003f17177287 */ /* 0x000fc4000c800000 */
[----:B------:R-:W-:Y:S01]  /*0cd0*/  R2UR UR18, R16 ;  /* 0x00000000101272ca */ /* 0x000fe200000e0000 */
[----:B------:R-:W-:Y:S01]  /*0ce0*/  IMAD.MOV.U32 R16, RZ, RZ, R40 ;  /* 0x000000ffff107224 */ /* 0x000fe200078e0028 */
[----:B------:R-:W-:Y:S01]  /*0cf0*/  IADD3.X R17, R23, UR7, RZ, P0, !PT ;  /* 0x0000000717117c10 */ /* 0x000fe200087fe4ff */
[----:B------:R-:W-:-:S03]  /*0d00*/  UMOV UR7, UR4 ;  /* 0x0000000400077c82 */ /* 0x000fc60008000000 */
[----:B------:R-:W-:Y:S01]  /*0d10*/  IADD3 R16, P0, R16, UR7, RZ ;  /* 0x0000000710107c10 */ /* 0x000fe2000ff1e0ff */
[----:B------:R-:W-:Y:S01]  /*0d20*/  UMOV UR7, UR5 ;  /* 0x0000000500077c82 */ /* 0x000fe20008000000 */
[----:B------:R-:W-:Y:S02]  /*0d30*/  R2UR UR19, R17 ;  /* 0x00000000111372ca */ /* 0x000fe400000e0000 */
        /* <DEDUP_REMOVED lines=9> */
[----:B------:R-:W-:-:S03]  /*0dd0*/  IADD3.X R17, R43, UR7, RZ, P0, !PT ;  /* 0x000000072b117c10 */ /* 0x000fc600087fe4ff */
[----:B------:R-:W-:Y:S01]  /*0de0*/  IMAD.MOV.U32 R23, RZ, RZ, R16 ;  /* 0x000000ffff177224 */ /* 0x000fe200078e0010 */
[----:B------:R-:W-:Y:S01]  /*0df0*/  R2UR UR11, R17 ;  /* 0x00000000110b72ca */ /* 0x000fe200000e0000 */
[----:B------:R-:W1:Y:S01]  /*0e00*/  SHFL.IDX PT, R16, R21, RZ, 0x1f ;  /* 0x00001fff15107589 */ /* 0x000e6200000e0000 */
[----:B------:R-:W-:Y:S01]  /*0e10*/  IMAD.MOV.U32 R17, RZ, RZ, 0x40000040 ;  /* 0x40000040ff117424 */ /* 0x000fe200078e00ff */
[----:B-1----:R-:W-:-:S13]  /*0e20*/  R2UR UR7, R16 ;  /* 0x00000000100772ca */ /* 0x002fda00000e0000 */
[----:B------:R-:W-:-:S04]  /*0e30*/  USHF.L.U32 UR7, UR7, 0x7, URZ ;  /* 0x0000000707077899 */ /* 0x000fc8000800063f */
[----:B------:R-:W-:-:S04]  /*0e40*/  ULOP3.LUT UR7, UR7, 0x180, URZ, 0xc0, !UPT ;  /* 0x0000018007077892 */ /* 0x000fc8000f8ec03f */
[----:B------:R-:W-:-:S03]  /*0e50*/  UIADD3 UR20, UP0, UR7, UR6, URZ ;  /* 0x0000000607147290 */ /* 0x000fc6000ff1e03f */
[----:B------:R-:W-:Y:S01]  /*0e60*/  UMOV UR6, UR4 ;  /* 0x0000000400067c82 */ /* 0x000fe20008000000 */
[----:B------:R-:W-:Y:S01]  /*0e70*/  UIADD3.X UR21, URZ, URZ, URZ, UP0, !UPT ;  /* 0x0000003f3f157290 */ /* 0x000fe200087fe43f */
[----:B------:R-:W-:Y:S01]  /*0e80*/  IADD3 R16, P0, R23, UR6, RZ ;  /* 0x0000000617107c10 */ /* 0x000fe2000ff1e0ff */
[----:B------:R-:W-:Y:S02]  /*0e90*/  ULOP3.LUT UR16, UR20, 0x2000000, URZ, 0xfc, !UPT ;  /* 0x0200000014107892 */ /* 0x000fe4000f8efc3f */
[----:B------:R-:W-:Y:S01]  /*0ea0*/  ULOP3.LUT UR17, UR21, 0x40000040, URZ, 0xfc, !UPT ;  /* 0x4000004015117892 */ /* 0x000fe2000f8efc3f */
[----:B------:R-:W-:Y:S01]  /*0eb0*/  IADD3.X R17, R17, UR5, RZ, P0, !PT ;  /* 0x0000000511117c10 */ /* 0x000fe200087fe4ff */
[----:B------:R-:W-:Y:S01]  /*0ec0*/  UIADD3.64 UR12, UR20, UR12, URZ ;  /* 0x0000000c140c7297 */ /* 0x000fe2000fffe03f */
[----:B------:R-:W-:Y:S01]  /*0ed0*/  R2UR UR6, R16 ;  /* 0x00000000100672ca */ /* 0x000fe200000e0000 */
[----:B------:R-:W-:Y:S01]  /*0ee0*/  UIADD3.64 UR8, UR20, UR8, URZ ;  /* 0x0000000814087297 */ /* 0x000fe2000fffe03f */
[----:B------:R-:W-:Y:S01]  /*0ef0*/  R2UR UR7, R17 ;  /* 0x00000000110772ca */ /* 0x000fe200000e0000 */
[----:B------:R-:W-:Y:S01]  /*0f00*/  UMOV UR4, 0x2000006 ;  /* 0x0200000600047882 */ /* 0x000fe20000000000 */
[----:B------:R-:W-:Y:S01]  /*0f10*/  UMOV UR5, 0x40000040 ;  /* 0x4000004000057882 */ /* 0x000fe20000000000 */
[----:B------:R-:W-:Y:S01]  /*0f20*/  UISETP.GE.U32.AND UP0, UPT, UR25, 0xf80, UPT ;  /* 0x00000f801900788c */ /* 0x000fe2000bf06070 */
[----:B------:R-:W-:Y:S01]  /*0f30*/  HGMMA.64x32x16.F32.BF16 R24, gdesc[UR16], R24 ;  /* 0x00600000101879f0 */ /* 0x000fe20008701818 */
[----:B------:R-:W-:Y:S01]  /*0f40*/  UIADD3.64 UR4, UR20, UR4, URZ ;  /* 0x0000000414047297 */ /* 0x000fe2000fffe03f */
[----:B------:R-:W-:Y:S01]  /*0f50*/  IMAD.MOV.U32 R16, RZ, RZ, R13 ;  /* 0x000000ffff107224 */ /* 0x000fe200078e000d */
[----:B------:R-:W-:Y:S01]  /*0f60*/  IADD3 R13, P1, R13, 0x80, RZ ;  /* 0x000000800d0d7810 */ /* 0x000fe20007f3e0ff */
[----:B------:R-:W-:Y:S01]  /*0f70*/  IMAD.MOV.U32 R17, RZ, RZ, R18 ;  /* 0x000000ffff117224 */ /* 0x000fe200078e0012 */
[----:B------:R-:W-:Y:S01]  /*0f80*/  PLOP3.LUT P0, PT, PT, PT, UP0, 0x80, 0x0 ;  /* 0x000000000000781c */ /* 0x000fe20003f0f008 */
[----:B------:R-:W-:-:S02]  /*0f90*/  UISETP.GE.U32.AND UP0, UPT, UR25, 0xfc0, UPT ;  /* 0x00000fc01900788c */ /* 0x000fc4000bf06070 */
[----:B------:R-:W-:-:S04]  /*0fa0*/  IMAD.X R18, RZ, RZ, R18, P1 ;  /* 0x000000ffff127224 */ /* 0x000fc800008e0612 */
[----:B------:R-:W-:Y:S01]  /*0fb0*/  PLOP3.LUT P4, PT, PT, PT, UP0, 0x80, 0x0 ;  /* 0x000000000000781c */ /* 0x000fe20003f8f008 */
[----:B------:R-:W-:Y:S04]  /*0fc0*/  HGMMA.64x32x16.F32.BF16 R24, gdesc[UR12], R24 ;  /* 0x006000000c1879f0 */ /* 0x000fe80008701818 */
[----:B------:R-:W-:Y:S04]  /*0fd0*/  HGMMA.64x32x16.F32.BF16 R24, gdesc[UR8], R24 ;  /* 0x00600000081879f0 */ /* 0x000fe80008701818 */
[----:B------:R-:W-:Y:S01]  /*0fe0*/  HGMMA.64x32x16.F32.BF16 R24, gdesc[UR4], R24, gsb0 ;  /* 0x00600000041879f0 */ /* 0x000fe20008001818 */
[----:B------:R-:W-:-:S06]  /*0ff0*/  ULEA UR4, UR23, UR22, 0xd ;  /* 0x0000001617047291 */ /* 0x000fcc000f8e683f */
[----:B------:R-:W-:Y:S02]  /*1000*/  LEA R41, R7, UR4, 0x1 ;  /* 0x0000000407297c11 */ /* 0x000fe4000f8e08ff */
[----:B------:R-:W-:Y:S01]  /*1010*/  LEA R23, R8, UR4, 0x1 ;  /* 0x0000000408177c11 */ /* 0x000fe2000f8e08ff */
[----:B------:R-:W-:Y:S02]  /*1020*/  WARPGROUP.DEPBAR.LE gsb0, 0x1 ;  /* 0x00008000000079c5 */ /* 0x000fe40000010100 */
[----:B------:R-:W-:Y:S06]  /*1030*/  BAR.SYNC.DEFER_BLOCKING 0x0 ;  /* 0x0000000000007b1d */ /* 0x000fec0000010000 */
[----:B------:R-:W-:Y:S01]  /*1040*/  @!PT LDS RZ, [RZ] ;  /* 0x00000000fffff984 */ /* 0x000fe20000000800 */
[----:B------:R-:W-:Y:S01]  /*1050*/  @!PT LDS RZ, [RZ] ;  /* 0x00000000fffff984 */ /* 0x000fe20000000800 */
[----:B------:R-:W-:Y:S01]  /*1060*/  @!PT LDS RZ, [RZ] ;  /* 0x00000000fffff984 */ /* 0x000fe20000000800 */
[----:B------:R1:W-:Y:S04]  /*1070*/  LDGSTS.E.BYPASS.128 [R41], desc[UR26][R10.64], !P0 ;  /* 0x000000000a297fae */ /* 0x0003e8000c101c5a */
[----:B------:R2:W-:Y:S04]  /*1080*/  LDGSTS.E.BYPASS.128 [R23], desc[UR26][R14.64], !P0 ;  /* 0x000000000e177fae */ /* 0x0005e8000c101c5a */
[----:B------:R-:W0:Y:S04]  /*1090*/  LDGDEPBAR ;  /* 0x00000000000079af */ /* 0x000e280000000000 */
[----:B------:R3:W-:Y:S01]  /*10a0*/  LDGSTS.E.BYPASS.128 [R41+0x6000], desc[UR26][R16.64], !P0 ;  /* 0x0600000010297fae */ /* 0x0007e2000c101c5a */
[----:B-1----:R-:W-:-:S02]  /*10b0*/  IADD3 R10, P3, R10, 0x80, RZ ;  /* 0x000000800a0a7810 */ /* 0x002fc40007f7e0ff */
[----:B--2---:R-:W-:-:S03]  /*10c0*/  IADD3 R14, P2, R14, 0x80, RZ ;  /* 0x000000800e0e7810 */ /* 0x004fc60007f5e0ff */
[----:B------:R-:W-:Y:S02]  /*10d0*/  IMAD.X R11, RZ, RZ, R11, P3 ;  /* 0x000000ffff0b7224 */ /* 0x000fe400018e060b */
[----:B------:R-:W-:Y:S02]  /*10e0*/  IMAD.X R15, RZ, RZ, R15, P2 ;  /* 0x000000ffff0f7224 */ /* 0x000fe400010e060f */
[----:B---3--:R-:W-:Y:S02]  /*10f0*/  IMAD.MOV.U32 R16, RZ, RZ, R44 ;  /* 0x000000ffff107224 */ /* 0x008fe400078e002c */
[----:B------:R-:W-:-:S05]  /*1100*/  IMAD.MOV.U32 R17, RZ, RZ, R9 ;  /* 0x000000ffff117224 */ /* 0x000fca00078e0009 */
[----:B------:R1:W-:Y:S01]  /*1110*/  LDGSTS.E.BYPASS.128 [R23+0x6000], desc[UR26][R16.64], !P0 ;  /* 0x0600000010177fae */ /* 0x0003e2000c101c5a */
[----:B------:R-:W-:-:S03]  /*1120*/  IADD3 R44, P0, R44, 0x80, RZ ;  /* 0x000000802c2c7810 */ /* 0x000fc60007f1e0ff */
[----:B------:R-:W0:Y:S02]  /*1130*/  LDGDEPBAR ;  /* 0x00000000000079af */ /* 0x000e240000000000 */
[----:B------:R-:W-:Y:S01]  /*1140*/  IMAD.X R9, RZ, RZ, R9, P0 ;  /* 0x000000ffff097224 */ /* 0x000fe200000e0609 */
[----:B------:R-:W-:Y:S07]  /*1150*/  @!P4 BRA `(.L_x_0) ;  /* 0xfffffff8006cc947 */ /* 0x000fee000383ffff */
[----:B------:R-:W-:Y:S02]  /*1160*/  WARPGROUP.DEPBAR.LE gsb0, 0x0 ;  /* 0x00008000000079c5 */ /* 0x000fe40000010000 */
[----:B------:R-:W-:-:S04]  /*1170*/  DEPBAR.LE SB0, 0x0 ;  /* 0x000080000000791a */ /* 0x000fc80000000000 */
[----:B------:R-:W-:Y:S01]  /*1180*/  IMAD.SHL.U32 R7, R20, 0x4, RZ ;  /* 0x0000000414077824 */ /* 0x000fe200078e00ff */
[----:B------:R-:W-:Y:S01]  /*1190*/  SHF.R.U32.HI R10, RZ, 0x2, R0 ;  /* 0x00000002ff0a7819 */ /* 0x000fe20000011600 */
[----:B------:R-:W-:Y:S01]  /*11a0*/  IMAD.SHL.U32 R8, R19, 0x10, RZ ;  /* 0x0000001013087824 */ /* 0x000fe200078e00ff */
[----:B------:R-:W-:Y:S01]  /*11b0*/  F2FP.BF16.F32.PACK_AB R24, R25, R24 ;  /* 0x000000181918723e */ /* 0x000fe200000010ff */
[----:B------:R-:W-:Y:S01]  /*11c0*/  IMAD.SHL.U32 R19, R19, 0x4, RZ ;  /* 0x0000000413137824 */ /* 0x000fe200078e00ff */
[----:B------:R-:W-:Y:S02]  /*11d0*/  LOP3.LUT R7, R7, 0x8, RZ, 0xc0, !PT ;  /* 0x0000000807077812 */ /* 0x000fe400078ec0ff */
[----:B------:R-:W-:Y:S02]  /*11e0*/  LOP3.LUT R9, R8, 0x30, RZ, 0xc0, !PT ;  /* 0x0000003008097812 */ /* 0x000fe400078ec0ff */
[----:B------:R-:W-:Y:S02]  /*11f0*/  LOP3.LUT R10, R7, 0x20, R10, 0xf8, !PT ;  /* 0x00000020070a7812 */ /* 0x000fe400078ef80a */
[----:B------:R-:W-:-:S02]  /*1200*/  LOP3.LUT R9, R9, 0xf, R0, 0xf8, !PT ;  /* 0x0000000f09097812 */ /* 0x000fc400078ef800 */
[----:B------:R-:W-:Y:S02]  /*1210*/  F2FP.BF16.F32.PACK_AB R25, R27, R26 ;  /* 0x0000001a1b19723e */ /* 0x000fe400000010ff */
[----:B------:R-:W-:Y:S01]  /*1220*/  F2FP.BF16.F32.PACK_AB R32, R33, R32 ;  /* 0x000000202120723e */ /* 0x000fe200000010ff */
[----:B------:R-:W-:Y:S01]  /*1230*/  IMAD R9, R9, 0x48, R10 ;  /* 0x0000004809097824 */ /* 0x000fe200078e020a */
[----:B------:R-:W-:Y:S02]  /*1240*/  F2FP.BF16.F32.PACK_AB R26, R29, R28 ;  /* 0x0000001c1d1a723e */ /* 0x000fe400000010ff */
[----:B------:R-:W-:Y:S02]  /*1250*/  F2FP.BF16.F32.PACK_AB R27, R31, R30 ;  /* 0x0000001e1f1b723e */ /* 0x000fe400000010ff */
[----:B------:R-:W-:Y:S02]  /*1260*/  F2FP.BF16.F32.PACK_AB R33, R35, R34 ;  /* 0x000000222321723e */ /* 0x000fe400000010ff */
[----:B------:R-:W-:Y:S01]  /*1270*/  LEA R9, R9, UR22, 0x1 ;  /* 0x0000001609097c11 */ /* 0x000fe2000f8e08ff */
[----:B------:R-:W-:Y:S01]  /*1280*/  BAR.SYNC.DEFER_BLOCKING 0x0 ;  /* 0x0000000000007b1d */ /* 0x000fe20000010000 */
[----:B------:R-:W-:-:S02]  /*1290*/  F2FP.BF16.F32.PACK_AB R34, R37, R36 ;  /* 0x000000242522723e */ /* 0x000fc400000010ff */
[----:B------:R-:W-:Y:S02]  /*12a0*/  F2FP.BF16.F32.PACK_AB R35, R39, R38 ;  /* 0x000000262723723e */ /* 0x000fe400000010ff */
[----:B------:R-:W-:Y:S02]  /*12b0*/  LOP3.LUT R19, R19, 0x1c, RZ, 0xc0, !PT ;  /* 0x0000001c13137812 */ /* 0x000fe400078ec0ff */
[----:B------:R-:W-:Y:S02]  /*12c0*/  LOP3.LUT R0, R4, 0x38, R5, 0xf8, !PT ;  /* 0x0000003804007812 */ /* 0x000fe400078ef805 */
[----:B------:R-:W-:Y:S02]  /*12d0*/  LOP3.LUT R19, R19, 0x3, R20, 0xf8, !PT ;  /* 0x0000000313137812 */ /* 0x000fe400078ef814 */
[----:B------:R-:W-:Y:S01]  /*12e0*/  ISETP.GE.AND P0, PT, R0, 0xc00, PT ;  /* 0x00000c000000780c */ /* 0x000fe20003f06270 */
[C---:B------:R-:W-:Y:S02]  /*12f0*/  IMAD R5, R2.reuse, 0xc00, R0 ;  /* 0x00000c0002057824 */ /* 0x040fe400078e0200 */
[----:B------:R-:W-:Y:S01]  /*1300*/  IMAD R19, R19, 0x48, R6 ;  /* 0x0000004813137824 */ /* 0x000fe200078e0206 */
[----:B------:R-:W-:Y:S01]  /*1310*/  ISETP.LT.AND P1, PT, R2, UR28, !P0 ;  /* 0x0000001c02007c0c */ /* 0x000fe2000c721270 */
[----:B------:R-:W2:Y:S01]  /*1320*/  LDC.64 R6, c[0x0][0x220] ;  /* 0x00008800ff067b82 */ /* 0x000ea20000000a00 */
[----:B------:R-:W-:-:S02]  /*1330*/  ISETP.LT.AND P0, PT, R3, UR28, !P0 ;  /* 0x0000001c03007c0c */ /* 0x000fc4000c701270 */
[----:B------:R-:W-:Y:S01]  /*1340*/  LEA R19, R19, UR22, 0x1 ;  /* 0x0000001613137c11 */ /* 0x000fe2000f8e08ff */
[----:B------:R-:W-:Y:S04]  /*1350*/  STSM.16.M88.4 [R9], R24 ;  /* 0x0000001809007844 */ /* 0x000fe80000000200 */
[----:B------:R-:W-:Y:S01]  /*1360*/  STSM.16.M88.4 [R9+0x20], R32 ;  /* 0x0000202009007844 */ /* 0x000fe20000000200 */
[----:B------:R-:W-:Y:S01]  /*1370*/  BAR.SYNC.DEFER_BLOCKING 0x0 ;  /* 0x0000000000007b1d */ /* 0x000fe20000010000 */
[----:B--2---:R-:W-:-:S05]  /*1380*/  IMAD.WIDE R4, R5, 0x2, R6 ;  /* 0x0000000205047825 */ /* 0x004fca00078e0206 */
[----:B------:R-:W2:Y:S04]  /*1390*/  LDS.128 R12, [R19] ;  /* 0x00000000130c7984 */ /* 0x000ea80000000c00 */
[----:B--2---:R2:W-:Y:S01]  /*13a0*/  @P1 STG.E.128 desc[UR26][R4.64], R12 ;  /* 0x0000000c04001986 */ /* 0x0045e2000c101d1a */
[----:B------:R-:W-:Y:S05]  /*13b0*/  @!P0 EXIT ;  /* 0x000000000000894d */ /* 0x000fea0003800000 */
[----:B-1----:R-:W1:Y:S01]  /*13c0*/  LDS.128 R16, [R19+0x1200] ;  /* 0x0012000013107984 */ /* 0x002e620000000c00 */
[----:B------:R-:W-:-:S04]  /*13d0*/  IMAD R3, R3, 0xc00, R0 ;  /* 0x00000c0003037824 */ /* 0x000fc800078e0200 */
[----:B------:R-:W-:-:S05]  /*13e0*/  IMAD.WIDE R6, R3, 0x2, R6 ;  /* 0x0000000203067825 */ /* 0x000fca00078e0206 */
[----:B-1----:R-:W-:Y:S01]  /*13f0*/  STG.E.128 desc[UR26][R6.64], R16 ;  /* 0x0000001006007986 */ /* 0x002fe2000c101d1a */
[----:B------:R-:W-:Y:S05]  /*1400*/  EXIT ;  /* 0x000000000000794d */ /* 0x000fea0003800000 */
.L_x_1:
[----:B------:R-:W-:-:S00]  /*1410*/  BRA `(.L_x_1) ;  /* 0xfffffffc00fc7947 */ /* 0x000fc0000383ffff */
[----:B------:R-:W-:-:S00]  /*1420*/  NOP ;  /* 0x0000000000007918 */ /* 0x000fc00000000000 */
        /* <DEDUP_REMOVED lines=13> */
.L_x_2:


//--------------------- .nv.shared.triton_mm      --------------------------
	.section	.nv.shared.triton_mm,"aw",@nobits
	.sectionflags	@""
	.align	16
	.zero		1024


//--------------------- .nv.constant0.triton_mm   --------------------------
	.section	.nv.constant0.triton_mm,"a",@progbits
	.sectionflags	@""
	.align	4
.nv.constant0.triton_mm:
	.zero		556
